	.headerflags	@"EF_CUDA_TEXMODE_UNIFIED EF_CUDA_64BIT_ADDRESS EF_CUDA_ACCELERATORS EF_CUDA_SM90 EF_CUDA_VIRTUAL_SM(EF_CUDA_SM90)"
	.elftype	@"ET_EXEC"


//--------------------- .nv.info                  --------------------------
	.section	.nv.info,"",@"SHT_CUDA_INFO"
	.align	4


	//----- nvinfo : EIATTR_REGCOUNT
	.align		4
        /*0000*/ 	.byte	0x04, 0x2f
        /*0002*/ 	.short	(.L_1 - .L_0)
	.align		4
.L_0:
        /*0004*/ 	.word	index@(triton_poi_fused_convolution_relu_8)
        /*0008*/ 	.word	0x0000000c


	//----- nvinfo : EIATTR_MIN_STACK_SIZE
	.align		4
.L_1:
        /*000c*/ 	.byte	0x04, 0x12
        /*000e*/ 	.short	(.L_3 - .L_2)
	.align		4
.L_2:
        /*0010*/ 	.word	index@(triton_poi_fused_convolution_relu_8)
        /*0014*/ 	.word	0x00000000


	//----- nvinfo : EIATTR_FRAME_SIZE
	.align		4
.L_3:
        /*0018*/ 	.byte	0x04, 0x11
        /*001a*/ 	.short	(.L_5 - .L_4)
	.align		4
.L_4:
        /*001c*/ 	.word	index@(triton_poi_fused_convolution_relu_8)
        /*0020*/ 	.word	0x00000000


	//----- nvinfo : EIATTR_MIN_STACK_SIZE
	.align		4
.L_5:
        /*0024*/ 	.byte	0x04, 0x12
        /*0026*/ 	.short	(.L_7 - .L_6)
	.align		4
.L_6:
        /*0028*/ 	.word	index@(triton_poi_fused_convolution_relu_8)
        /*002c*/ 	.word	0x00000000
.L_7:


//--------------------- .nv.info.triton_poi_fused_convolution_relu_8 --------------------------
	.section	.nv.info.triton_poi_fused_convolution_relu_8,"",@"SHT_CUDA_INFO"
	.sectionflags	@""
	.align	4


	//----- nvinfo : EIATTR_CUDA_API_VERSION
	.align		4
        /*0000*/ 	.byte	0x04, 0x37
        /*0002*/ 	.short	(.L_9 - .L_8)
.L_8:
        /*0004*/ 	.word	0x0000007c


	//----- nvinfo : EIATTR_KPARAM_INFO
	.align		4
.L_9:
        /*0008*/ 	.byte	0x04, 0x17
        /*000a*/ 	.short	(.L_11 - .L_10)
.L_10:
        /*000c*/ 	.word	0x00000000
        /*0010*/ 	.short	0x0002
        /*0012*/ 	.short	0x0010
        /*0014*/ 	.byte	0x00, 0xf0, 0x11, 0x00


	//----- nvinfo : EIATTR_KPARAM_INFO
	.align		4
.L_11:
        /*0018*/ 	.byte	0x04, 0x17
        /*001a*/ 	.short	(.L_13 - .L_12)
.L_12:
        /*001c*/ 	.word	0x00000000
        /*0020*/ 	.short	0x0001
        /*0022*/ 	.short	0x0008
        /*0024*/ 	.byte	0x00, 0xf4, 0x21, 0x00


	//----- nvinfo : EIATTR_KPARAM_INFO
	.align		4
.L_13:
        /*0028*/ 	.byte	0x04, 0x17
        /*002a*/ 	.short	(.L_15 - .L_14)
.L_14:
        /*002c*/ 	.word	0x00000000
        /*0030*/ 	.short	0x0000
        /*0032*/ 	.short	0x0000
        /*0034*/ 	.byte	0x00, 0xf4, 0x21, 0x00


	//----- nvinfo : EIATTR_SPARSE_MMA_MASK
	.align		4
.L_15:
        /*0038*/ 	.byte	0x03, 0x50
        /*003a*/ 	.short	0x0000


	//----- nvinfo : EIATTR_MAXREG_COUNT
	.align		4
        /*003c*/ 	.byte	0x03, 0x1b
        /*003e*/ 	.short	0x00ff


	//----- nvinfo : EIATTR_EXIT_INSTR_OFFSETS
	.align		4
        /*0040*/ 	.byte	0x04, 0x1c
        /*0042*/ 	.short	(.L_17 - .L_16)


	//   ....[0]....
.L_16:
        /*0044*/ 	.word	0x000001b0


	//----- nvinfo : EIATTR_REQNTID
	.align		4
.L_17:
        /*0048*/ 	.byte	0x04, 0x10
        /*004a*/ 	.short	(.L_19 - .L_18)
.L_18:
        /*004c*/ 	.word	0x00000100
        /*0050*/ 	.word	0x00000001
        /*0054*/ 	.word	0x00000001


	//----- nvinfo : EIATTR_CBANK_PARAM_SIZE
	.align		4
.L_19:
        /*0058*/ 	.byte	0x03, 0x19
        /*005a*/ 	.short	0x0014


	//----- nvinfo : EIATTR_PARAM_CBANK
	.align		4
        /*005c*/ 	.byte	0x04, 0x0a
        /*005e*/ 	.short	(.L_21 - .L_20)
	.align		4
.L_20:
        /*0060*/ 	.word	index@(.nv.constant0.triton_poi_fused_convolution_relu_8)
        /*0064*/ 	.short	0x0210
        /*0066*/ 	.short	0x0014


	//----- nvinfo : EIATTR_SW_WAR
	.align		4
.L_21:
        /*0068*/ 	.byte	0x04, 0x36
        /*006a*/ 	.short	(.L_23 - .L_22)
.L_22:
        /*006c*/ 	.word	0x00000008
.L_23:


//--------------------- .nv.callgraph             --------------------------
	.section	.nv.callgraph,"",@"SHT_CUDA_CALLGRAPH"
	.align	4
	.sectionentsize	8
	.align		4
        /*0000*/ 	.word	0x00000000
	.align		4
        /*0004*/ 	.word	0xffffffff
	.align		4
        /*0008*/ 	.word	0x00000000
	.align		4
        /*000c*/ 	.word	0xfffffffe
	.align		4
        /*0010*/ 	.word	0x00000000
	.align		4
        /*0014*/ 	.word	0xfffffffd
	.align		4
        /*0018*/ 	.word	0x00000000
	.align		4
        /*001c*/ 	.word	0xfffffffc


//--------------------- .text.triton_poi_fused_convolution_relu_8 --------------------------
	.section	.text.triton_poi_fused_convolution_relu_8,"ax",@progbits
	.align	128
        .global         triton_poi_fused_convolution_relu_8
        .type           triton_poi_fused_convolution_relu_8,@function
        .size           triton_poi_fused_convolution_relu_8,(.L_x_1 - triton_poi_fused_convolution_relu_8)
        .other          triton_poi_fused_convolution_relu_8,@"STO_CUDA_ENTRY STV_DEFAULT"
triton_poi_fused_convolution_relu_8:
.text.triton_poi_fused_convolution_relu_8:
[----:B------:R-:W-:Y:S01]  /*0000*/  LDC R1, c[0x0][0x28] ;  /* 0x00000a00ff017b82 */ /* 0x000fe20000000800 */
[----:B------:R-:W1:Y:S07]  /*0010*/  S2R R0, SR_TID.X ;  /* 0x0000000000007919 */ /* 0x000e6e0000002100 */
[----:B------:R-:W2:Y:S01]  /*0020*/  LDC.64 R4, c[0x0][0x218] ;  /* 0x00008600ff047b82 */ /* 0x000ea20000000a00 */
[----:B------:R-:W-:Y:S01]  /*0030*/  ULDC.64 UR4, c[0x0][0x208] ;  /* 0x0000820000047ab9 */ /* 0x000fe20000000a00 */
[----:B------:R-:W3:Y:S06]  /*0040*/  S2R R7, SR_CTAID.X ;  /* 0x0000000000077919 */ /* 0x000eec0000002500 */
[----:B------:R-:W4:Y:S01]  /*0050*/  LDC.64 R2, c[0x0][0x210] ;  /* 0x00008400ff027b82 */ /* 0x000f220000000a00 */
[----:B-1----:R-:W-:Y:S01]  /*0060*/  IMAD.SHL.U32 R0, R0, 0x2, RZ ;  /* 0x0000000200007824 */ /* 0x002fe200078e00ff */
[----:B---3--:R-:W-:-:S04]  /*0070*/  SHF.R.S32.HI R6, RZ, 0x16, R7 ;  /* 0x00000016ff067819 */ /* 0x008fc80000011407 */
[----:B------:R-:W-:Y:S02]  /*0080*/  LOP3.LUT R0, R0, 0x1fe, RZ, 0xc0, !PT ;  /* 0x000001fe00007812 */ /* 0x000fe400078ec0ff */
[----:B------:R-:W-:-:S03]  /*0090*/  SGXT R6, R6, 0x1 ;  /* 0x000000010606781a */ /* 0x000fc60000000200 */
[----:B------:R-:W-:-:S04]  /*00a0*/  IMAD R7, R7, 0x200, R0 ;  /* 0x0000020007077824 */ /* 0x000fc800078e0200 */
[----:B----4-:R-:W-:Y:S01]  /*00b0*/  IMAD.WIDE R2, R7, 0x4, R2 ;  /* 0x0000000407027825 */ /* 0x010fe200078e0202 */
[----:B------:R-:W-:-:S04]  /*00c0*/  LEA.HI R6, R6, R7, RZ, 0x8 ;  /* 0x0000000706067211 */ /* 0x000fc800078f40ff */
[----:B------:R-:W-:-:S04]  /*00d0*/  SHF.R.S32.HI R6, RZ, 0x8, R6 ;  /* 0x00000008ff067819 */ /* 0x000fc80000011406 */
[----:B------:R-:W-:-:S04]  /*00e0*/  LEA.HI R0, R6, R6, RZ, 0x7 ;  /* 0x0000000606007211 */ /* 0x000fc800078f38ff */
[----:B------:R-:W-:-:S05]  /*00f0*/  LOP3.LUT R9, R0, 0xffffff80, RZ, 0xc0, !PT ;  /* 0xffffff8000097812 */ /* 0x000fca00078ec0ff */
[----:B------:R-:W-:Y:S02]  /*0100*/  IMAD.IADD R9, R6, 0x1, -R9 ;  /* 0x0000000106097824 */ /* 0x000fe400078e0a09 */
[----:B------:R-:W3:Y:S02]  /*0110*/  LDG.E.64 R6, desc[UR4][R2.64] ;  /* 0x0000000402067981 */ /* 0x000ee4000c1e1b00 */
[----:B--2---:R-:W-:-:S06]  /*0120*/  IMAD.WIDE R4, R9, 0x4, R4 ;  /* 0x0000000409047825 */ /* 0x004fcc00078e0204 */
[----:B------:R-:W3:Y:S02]  /*0130*/  LDG.E.EL R4, desc[UR4][R4.64] ;  /* 0x0000000404047981 */ /* 0x000ee4000c2e1900 */
[CC--:B---3--:R-:W-:Y:S01]  /*0140*/  FSETP.GEU.AND P0, PT, R6.reuse, -R4.reuse, PT ;  /* 0x800000040600720b */ /* 0x0c8fe20003f0e000 */
[--C-:B------:R-:W-:Y:S01]  /*0150*/  FADD R6, R6, R4.reuse ;  /* 0x0000000406067221 */ /* 0x100fe20000000000 */
[C---:B------:R-:W-:Y:S01]  /*0160*/  FADD R0, R7.reuse, R4 ;  /* 0x0000000407007221 */ /* 0x040fe20000000000 */
[----:B------:R-:W-:-:S03]  /*0170*/  FSETP.GEU.AND P1, PT, R7, -R4, PT ;  /* 0x800000040700720b */ /* 0x000fc60003f2e000 */
[----:B------:R-:W-:Y:S02]  /*0180*/  FSEL R6, R6, RZ, P0 ;  /* 0x000000ff06067208 */ /* 0x000fe40000000000 */
[----:B------:R-:W-:-:S05]  /*0190*/  FSEL R7, R0, RZ, P1 ;  /* 0x000000ff00077208 */ /* 0x000fca0000800000 */
[----:B------:R-:W-:Y:S01]  /*01a0*/  STG.E.64 desc[UR4][R2.64], R6 ;  /* 0x0000000602007986 */ /* 0x000fe2000c101b04 */
[----:B------:R-:W-:Y:S05]  /*01b0*/  EXIT ;  /* 0x000000000000794d */ /* 0x000fea0003800000 */
.L_x_0:
[----:B------:R-:W-:-:S00]  /*01c0*/  BRA `(.L_x_0) ;  /* 0xfffffffc00fc7947 */ /* 0x000fc0000383ffff */
[----:B------:R-:W-:-:S00]  /*01d0*/  NOP ;  /* 0x0000000000007918 */ /* 0x000fc00000000000 */
        /* <DEDUP_REMOVED lines=10> */
.L_x_1:


//--------------------- .nv.constant0.triton_poi_fused_convolution_relu_8 --------------------------
	.section	.nv.constant0.triton_poi_fused_convolution_relu_8,"a",@progbits
	.sectionflags	@""
	.align	4
.nv.constant0.triton_poi_fused_convolution_relu_8:
	.zero		548
